//
// Generated by NVIDIA NVVM Compiler
//
// Compiler Build ID: CL-36424714
// Cuda compilation tools, release 13.0, V13.0.88
// Based on NVVM 20.0.0
//

.version 9.0
.target sm_100
.address_size 64

	// .globl	_Z11convolutionPfS_S_ii

.visible .entry _Z11convolutionPfS_S_ii(
	.param .u64 .ptr .align 1 _Z11convolutionPfS_S_ii_param_0,
	.param .u64 .ptr .align 1 _Z11convolutionPfS_S_ii_param_1,
	.param .u64 .ptr .align 1 _Z11convolutionPfS_S_ii_param_2,
	.param .u32 _Z11convolutionPfS_S_ii_param_3,
	.param .u32 _Z11convolutionPfS_S_ii_param_4
)
{
	.reg .pred 	%p<55>;
	.reg .b32 	%r<62>;
	.reg .b32 	%f<96>;
	.reg .b64 	%rd<47>;

	ld.param.u64 	%rd7, [_Z11convolutionPfS_S_ii_param_0];
	ld.param.u64 	%rd8, [_Z11convolutionPfS_S_ii_param_1];
	ld.param.u64 	%rd6, [_Z11convolutionPfS_S_ii_param_2];
	ld.param.u32 	%r27, [_Z11convolutionPfS_S_ii_param_3];
	ld.param.u32 	%r28, [_Z11convolutionPfS_S_ii_param_4];
	cvta.to.global.u64 	%rd1, %rd8;
	cvta.to.global.u64 	%rd2, %rd7;
	mov.u32 	%r1, %tid.x;
	setp.lt.s32 	%p1, %r28, 1;
	mov.f32 	%f75, 0f00000000;
	@%p1 bra 	$L__BB0_41;
	and.b32  	%r2, %r28, 7;
	setp.lt.u32 	%p2, %r28, 8;
	mov.f32 	%f75, 0f00000000;
	mov.b32 	%r60, 0;
	@%p2 bra 	$L__BB0_20;
	and.b32  	%r60, %r28, 2147483640;
	mov.f32 	%f75, 0f00000000;
	mov.b32 	%r58, 0;
$L__BB0_3:
	.pragma "nounroll";
	setp.lt.u32 	%p3, %r1, %r58;
	sub.s32 	%r5, %r1, %r58;
	setp.ge.s32 	%p4, %r5, %r27;
	mul.wide.u32 	%rd9, %r58, 4;
	add.s64 	%rd3, %rd1, %rd9;
	or.pred  	%p5, %p3, %p4;
	@%p5 bra 	$L__BB0_5;
	mul.wide.u32 	%rd10, %r5, 4;
	add.s64 	%rd11, %rd2, %rd10;
	ld.global.f32 	%f42, [%rd11];
	ld.global.f32 	%f43, [%rd3];
	fma.rn.f32 	%f75, %f42, %f43, %f75;
$L__BB0_5:
	not.b32 	%r32, %r58;
	setp.le.u32 	%p6, %r1, %r58;
	add.s32 	%r6, %r1, %r32;
	setp.ge.s32 	%p7, %r6, %r27;
	or.pred  	%p8, %p6, %p7;
	@%p8 bra 	$L__BB0_7;
	mul.wide.u32 	%rd12, %r6, 4;
	add.s64 	%rd13, %rd2, %rd12;
	ld.global.f32 	%f44, [%rd13];
	ld.global.f32 	%f45, [%rd3+4];
	fma.rn.f32 	%f75, %f44, %f45, %f75;
$L__BB0_7:
	add.s32 	%r34, %r58, 2;
	setp.lt.u32 	%p9, %r1, %r34;
	sub.s32 	%r7, %r1, %r34;
	setp.ge.s32 	%p10, %r7, %r27;
	or.pred  	%p11, %p9, %p10;
	@%p11 bra 	$L__BB0_9;
	mul.wide.u32 	%rd14, %r7, 4;
	add.s64 	%rd15, %rd2, %rd14;
	ld.global.f32 	%f46, [%rd15];
	ld.global.f32 	%f47, [%rd3+8];
	fma.rn.f32 	%f75, %f46, %f47, %f75;
$L__BB0_9:
	add.s32 	%r36, %r58, 3;
	setp.lt.u32 	%p12, %r1, %r36;
	sub.s32 	%r8, %r1, %r36;
	setp.ge.s32 	%p13, %r8, %r27;
	or.pred  	%p14, %p12, %p13;
	@%p14 bra 	$L__BB0_11;
	mul.wide.u32 	%rd16, %r8, 4;
	add.s64 	%rd17, %rd2, %rd16;
	ld.global.f32 	%f48, [%rd17];
	ld.global.f32 	%f49, [%rd3+12];
	fma.rn.f32 	%f75, %f48, %f49, %f75;
$L__BB0_11:
	add.s32 	%r38, %r58, 4;
	setp.lt.u32 	%p15, %r1, %r38;
	sub.s32 	%r9, %r1, %r38;
	setp.ge.s32 	%p16, %r9, %r27;
	or.pred  	%p17, %p15, %p16;
	@%p17 bra 	$L__BB0_13;
	mul.wide.u32 	%rd18, %r9, 4;
	add.s64 	%rd19, %rd2, %rd18;
	ld.global.f32 	%f50, [%rd19];
	ld.global.f32 	%f51, [%rd3+16];
	fma.rn.f32 	%f75, %f50, %f51, %f75;
$L__BB0_13:
	add.s32 	%r40, %r58, 5;
	setp.lt.u32 	%p18, %r1, %r40;
	sub.s32 	%r10, %r1, %r40;
	setp.ge.s32 	%p19, %r10, %r27;
	or.pred  	%p20, %p18, %p19;
	@%p20 bra 	$L__BB0_15;
	mul.wide.u32 	%rd20, %r10, 4;
	add.s64 	%rd21, %rd2, %rd20;
	ld.global.f32 	%f52, [%rd21];
	ld.global.f32 	%f53, [%rd3+20];
	fma.rn.f32 	%f75, %f52, %f53, %f75;
$L__BB0_15:
	add.s32 	%r42, %r58, 6;
	setp.lt.u32 	%p21, %r1, %r42;
	sub.s32 	%r11, %r1, %r42;
	setp.ge.s32 	%p22, %r11, %r27;
	or.pred  	%p23, %p21, %p22;
	@%p23 bra 	$L__BB0_17;
	mul.wide.u32 	%rd22, %r11, 4;
	add.s64 	%rd23, %rd2, %rd22;
	ld.global.f32 	%f54, [%rd23];
	ld.global.f32 	%f55, [%rd3+24];
	fma.rn.f32 	%f75, %f54, %f55, %f75;
$L__BB0_17:
	add.s32 	%r44, %r58, 7;
	setp.lt.u32 	%p24, %r1, %r44;
	sub.s32 	%r12, %r1, %r44;
	setp.ge.s32 	%p25, %r12, %r27;
	or.pred  	%p26, %p24, %p25;
	@%p26 bra 	$L__BB0_19;
	mul.wide.u32 	%rd24, %r12, 4;
	add.s64 	%rd25, %rd2, %rd24;
	ld.global.f32 	%f56, [%rd25];
	ld.global.f32 	%f57, [%rd3+28];
	fma.rn.f32 	%f75, %f56, %f57, %f75;
$L__BB0_19:
	add.s32 	%r58, %r58, 8;
	setp.ne.s32 	%p27, %r58, %r60;
	@%p27 bra 	$L__BB0_3;
$L__BB0_20:
	setp.eq.s32 	%p28, %r2, 0;
	@%p28 bra 	$L__BB0_41;
	and.b32  	%r15, %r28, 3;
	setp.lt.u32 	%p29, %r2, 4;
	@%p29 bra 	$L__BB0_31;
	setp.lt.u32 	%p30, %r1, %r60;
	sub.s32 	%r46, %r1, %r60;
	setp.ge.s32 	%p31, %r46, %r27;
	mul.wide.u32 	%rd26, %r60, 4;
	add.s64 	%rd4, %rd1, %rd26;
	or.pred  	%p32, %p30, %p31;
	@%p32 bra 	$L__BB0_24;
	mul.wide.u32 	%rd27, %r46, 4;
	add.s64 	%rd28, %rd2, %rd27;
	ld.global.f32 	%f59, [%rd28];
	ld.global.f32 	%f60, [%rd4];
	fma.rn.f32 	%f75, %f59, %f60, %f75;
$L__BB0_24:
	not.b32 	%r47, %r60;
	setp.le.u32 	%p33, %r1, %r60;
	add.s32 	%r48, %r1, %r47;
	setp.ge.s32 	%p34, %r48, %r27;
	or.pred  	%p35, %p33, %p34;
	@%p35 bra 	$L__BB0_26;
	mul.wide.u32 	%rd29, %r48, 4;
	add.s64 	%rd30, %rd2, %rd29;
	ld.global.f32 	%f61, [%rd30];
	ld.global.f32 	%f62, [%rd4+4];
	fma.rn.f32 	%f75, %f61, %f62, %f75;
$L__BB0_26:
	add.s32 	%r49, %r60, 2;
	setp.lt.u32 	%p36, %r1, %r49;
	sub.s32 	%r50, %r1, %r49;
	setp.ge.s32 	%p37, %r50, %r27;
	or.pred  	%p38, %p36, %p37;
	@%p38 bra 	$L__BB0_28;
	mul.wide.u32 	%rd31, %r50, 4;
	add.s64 	%rd32, %rd2, %rd31;
	ld.global.f32 	%f63, [%rd32];
	ld.global.f32 	%f64, [%rd4+8];
	fma.rn.f32 	%f75, %f63, %f64, %f75;
$L__BB0_28:
	add.s32 	%r51, %r60, 3;
	setp.lt.u32 	%p39, %r1, %r51;
	sub.s32 	%r52, %r1, %r51;
	setp.ge.s32 	%p40, %r52, %r27;
	or.pred  	%p41, %p39, %p40;
	@%p41 bra 	$L__BB0_30;
	mul.wide.u32 	%rd33, %r52, 4;
	add.s64 	%rd34, %rd2, %rd33;
	ld.global.f32 	%f65, [%rd34];
	ld.global.f32 	%f66, [%rd4+12];
	fma.rn.f32 	%f75, %f65, %f66, %f75;
$L__BB0_30:
	add.s32 	%r60, %r60, 4;
$L__BB0_31:
	setp.eq.s32 	%p42, %r15, 0;
	@%p42 bra 	$L__BB0_41;
	setp.eq.s32 	%p43, %r15, 1;
	@%p43 bra 	$L__BB0_38;
	setp.lt.u32 	%p44, %r1, %r60;
	sub.s32 	%r22, %r1, %r60;
	setp.ge.s32 	%p45, %r22, %r27;
	mul.wide.u32 	%rd35, %r60, 4;
	add.s64 	%rd5, %rd1, %rd35;
	or.pred  	%p46, %p44, %p45;
	@%p46 bra 	$L__BB0_35;
	mul.wide.u32 	%rd36, %r22, 4;
	add.s64 	%rd37, %rd2, %rd36;
	ld.global.f32 	%f68, [%rd37];
	ld.global.f32 	%f69, [%rd5];
	fma.rn.f32 	%f75, %f68, %f69, %f75;
$L__BB0_35:
	not.b32 	%r54, %r60;
	setp.le.u32 	%p47, %r1, %r60;
	add.s32 	%r23, %r1, %r54;
	setp.ge.s32 	%p48, %r23, %r27;
	or.pred  	%p49, %p47, %p48;
	@%p49 bra 	$L__BB0_37;
	mul.wide.u32 	%rd38, %r23, 4;
	add.s64 	%rd39, %rd2, %rd38;
	ld.global.f32 	%f70, [%rd39];
	ld.global.f32 	%f71, [%rd5+4];
	fma.rn.f32 	%f75, %f70, %f71, %f75;
$L__BB0_37:
	add.s32 	%r60, %r60, 2;
$L__BB0_38:
	and.b32  	%r56, %r28, 1;
	setp.eq.b32 	%p50, %r56, 1;
	not.pred 	%p51, %p50;
	@%p51 bra 	$L__BB0_41;
	setp.lt.u32 	%p52, %r1, %r60;
	sub.s32 	%r26, %r1, %r60;
	setp.ge.s32 	%p53, %r26, %r27;
	or.pred  	%p54, %p52, %p53;
	@%p54 bra 	$L__BB0_41;
	mul.wide.u32 	%rd40, %r26, 4;
	add.s64 	%rd41, %rd2, %rd40;
	ld.global.f32 	%f72, [%rd41];
	mul.wide.u32 	%rd42, %r60, 4;
	add.s64 	%rd43, %rd1, %rd42;
	ld.global.f32 	%f73, [%rd43];
	fma.rn.f32 	%f75, %f72, %f73, %f75;
$L__BB0_41:
	cvta.to.global.u64 	%rd44, %rd6;
	mul.wide.u32 	%rd45, %r1, 4;
	add.s64 	%rd46, %rd44, %rd45;
	st.global.f32 	[%rd46], %f75;
	ret;

}


// ===== COMPILED SASS (sm_100) =====

	.target	sm_100

	.elftype	@"ET_EXEC"


//--------------------- .note.nv.tkinfo           --------------------------
	.section	.note.nv.tkinfo,"",@"SHT_NOTE"
	.sectionflags	@"SHF_NOTE_NV_TKINFO"
	.tkinfo
        /*0018*/ 	.word	0x00000002
        /*0030*/ 	.string	""
        /*0030*/ 	.string	"ptxas"
        /*0030*/ 	.string	"Cuda compilation tools, release 13.0, V13.0.88"
        /*0030*/ 	.string	"Build cuda_13.0.r13.0/compiler.36424714_0"
        /*0030*/ 	.string	"-arch sm_100 -m 64 "



//--------------------- .note.nv.cuinfo           --------------------------
	.section	.note.nv.cuinfo,"",@"SHT_NOTE"
	.sectionflags	@"SHF_NOTE_NV_CUINFO"
        /*0018*/ 	.short	0x0002
        /*001a*/ 	.short	0x0064
        /*001c*/ 	.short	0x0082
	.zero		2


//--------------------- .nv.info                  --------------------------
	.section	.nv.info,"",@"SHT_CUDA_INFO"
	.align	4


	//----- nvinfo : EIATTR_REGCOUNT
	.align		4
        /*0000*/ 	.byte	0x04, 0x2f
        /*0002*/ 	.short	(.L_1 - .L_0)
	.align		4
.L_0:
        /*0004*/ 	.word	index@(_Z11convolutionPfS_S_ii)
        /*0008*/ 	.word	0x00000020


	//----- nvinfo : EIATTR_FRAME_SIZE
	.align		4
.L_1:
        /*000c*/ 	.byte	0x04, 0x11
        /*000e*/ 	.short	(.L_3 - .L_2)
	.align		4
.L_2:
        /*0010*/ 	.word	index@(_Z11convolutionPfS_S_ii)
        /*0014*/ 	.word	0x00000000


	//----- nvinfo : EIATTR_MIN_STACK_SIZE
	.align		4
.L_3:
        /*0018*/ 	.byte	0x04, 0x12
        /*001a*/ 	.short	(.L_5 - .L_4)
	.align		4
.L_4:
        /*001c*/ 	.word	index@(_Z11convolutionPfS_S_ii)
        /*0020*/ 	.word	0x00000000
.L_5:


//--------------------- .nv.compat                --------------------------
	.section	.nv.compat,"",@"SHT_CUDA_COMPAT_INFO"
	.align	4
        /*0000*/ 	.byte	0x02, 0x09, 0x00, 0x00, 0x02, 0x02, 0x01, 0x00, 0x02, 0x05, 0x05, 0x00, 0x03, 0x07, 0x01, 0x01
        /*0010*/ 	.byte	0x02, 0x03, 0x00, 0x00, 0x02, 0x06, 0x01, 0x00, 0x04, 0x0b, 0x08, 0x00, 0x09, 0x00, 0x00, 0x00
        /*0020*/ 	.byte	0x00, 0x00, 0x00, 0x00


//--------------------- .nv.info._Z11convolutionPfS_S_ii --------------------------
	.section	.nv.info._Z11convolutionPfS_S_ii,"",@"SHT_CUDA_INFO"
	.sectionflags	@""
	.align	4


	//----- nvinfo : EIATTR_CUDA_API_VERSION
	.align		4
        /*0000*/ 	.byte	0x04, 0x37
        /*0002*/ 	.short	(.L_7 - .L_6)
.L_6:
        /*0004*/ 	.word	0x00000082


	//----- nvinfo : EIATTR_KPARAM_INFO
	.align		4
.L_7:
        /*0008*/ 	.byte	0x04, 0x17
        /*000a*/ 	.short	(.L_9 - .L_8)
.L_8:
        /*000c*/ 	.word	0x00000000
        /*0010*/ 	.short	0x0004
        /*0012*/ 	.short	0x001c
        /*0014*/ 	.byte	0x00, 0xf0, 0x11, 0x00


	//----- nvinfo : EIATTR_KPARAM_INFO
	.align		4
.L_9:
        /*0018*/ 	.byte	0x04, 0x17
        /*001a*/ 	.short	(.L_11 - .L_10)
.L_10:
        /*001c*/ 	.word	0x00000000
        /*0020*/ 	.short	0x0003
        /*0022*/ 	.short	0x0018
        /*0024*/ 	.byte	0x00, 0xf0, 0x11, 0x00


	//----- nvinfo : EIATTR_KPARAM_INFO
	.align		4
.L_11:
        /*0028*/ 	.byte	0x04, 0x17
        /*002a*/ 	.short	(.L_13 - .L_12)
.L_12:
        /*002c*/ 	.word	0x00000000
        /*0030*/ 	.short	0x0002
        /*0032*/ 	.short	0x0010
        /*0034*/ 	.byte	0x00, 0xf5, 0x21, 0x00


	//----- nvinfo : EIATTR_KPARAM_INFO
	.align		4
.L_13:
        /*0038*/ 	.byte	0x04, 0x17
        /*003a*/ 	.short	(.L_15 - .L_14)
.L_14:
        /*003c*/ 	.word	0x00000000
        /*0040*/ 	.short	0x0001
        /*0042*/ 	.short	0x0008
        /*0044*/ 	.byte	0x00, 0xf5, 0x21, 0x00


	//----- nvinfo : EIATTR_KPARAM_INFO
	.align		4
.L_15:
        /*0048*/ 	.byte	0x04, 0x17
        /*004a*/ 	.short	(.L_17 - .L_16)
.L_16:
        /*004c*/ 	.word	0x00000000
        /*0050*/ 	.short	0x0000
        /*0052*/ 	.short	0x0000
        /*0054*/ 	.byte	0x00, 0xf5, 0x21, 0x00


	//----- nvinfo : EIATTR_SPARSE_MMA_MASK
	.align		4
.L_17:
        /*0058*/ 	.byte	0x03, 0x50
        /*005a*/ 	.short	0x0000


	//----- nvinfo : EIATTR_MAXREG_COUNT
	.align		4
        /*005c*/ 	.byte	0x03, 0x1b
        /*005e*/ 	.short	0x00ff


	//----- nvinfo : EIATTR_MERCURY_ISA_VERSION
	.align		4
        /*0060*/ 	.byte	0x03, 0x5f
        /*0062*/ 	.short	0x0101


	//----- nvinfo : EIATTR_VRC_CTA_INIT_COUNT
	.align		4
        /*0064*/ 	.byte	0x02, 0x4a
	.zero		1
	.zero		1


	//----- nvinfo : EIATTR_EXIT_INSTR_OFFSETS
	.align		4
        /*0068*/ 	.byte	0x04, 0x1c
        /*006a*/ 	.short	(.L_19 - .L_18)


	//   ....[0]....
.L_18:
        /*006c*/ 	.word	0x00000b70


	//----- nvinfo : EIATTR_CRS_STACK_SIZE
	.align		4
.L_19:
        /*0070*/ 	.byte	0x04, 0x1e
        /*0072*/ 	.short	(.L_21 - .L_20)
.L_20:
        /*0074*/ 	.word	0x00000000


	//----- nvinfo : EIATTR_CBANK_PARAM_SIZE
	.align		4
.L_21:
        /*0078*/ 	.byte	0x03, 0x19
        /*007a*/ 	.short	0x0020


	//----- nvinfo : EIATTR_PARAM_CBANK
	.align		4
        /*007c*/ 	.byte	0x04, 0x0a
        /*007e*/ 	.short	(.L_23 - .L_22)
	.align		4
.L_22:
        /*0080*/ 	.word	index@(.nv.constant0._Z11convolutionPfS_S_ii)
        /*0084*/ 	.short	0x0380
        /*0086*/ 	.short	0x0020


	//----- nvinfo : EIATTR_SW_WAR
	.align		4
.L_23:
        /*0088*/ 	.byte	0x04, 0x36
        /*008a*/ 	.short	(.L_25 - .L_24)
.L_24:
        /*008c*/ 	.word	0x00000008
.L_25:


//--------------------- .nv.callgraph             --------------------------
	.section	.nv.callgraph,"",@"SHT_CUDA_CALLGRAPH"
	.align	4
	.sectionentsize	8
	.align		4
        /*0000*/ 	.word	0x00000000
	.align		4
        /*0004*/ 	.word	0xffffffff
	.align		4
        /*0008*/ 	.word	0x00000000
	.align		4
        /*000c*/ 	.word	0xfffffffe
	.align		4
        /*0010*/ 	.word	0x00000000
	.align		4
        /*0014*/ 	.word	0xfffffffd
	.align		4
        /*0018*/ 	.word	0x00000000
	.align		4
        /*001c*/ 	.word	0xfffffffc


//--------------------- .text._Z11convolutionPfS_S_ii --------------------------
	.section	.text._Z11convolutionPfS_S_ii,"ax",@progbits
	.align	128
        .global         _Z11convolutionPfS_S_ii
        .type           _Z11convolutionPfS_S_ii,@function
        .size           _Z11convolutionPfS_S_ii,(.L_x_7 - _Z11convolutionPfS_S_ii)
        .other          _Z11convolutionPfS_S_ii,@"STO_CUDA_ENTRY STV_DEFAULT"
_Z11convolutionPfS_S_ii:
.text._Z11convolutionPfS_S_ii:
[----:B------:R-:W-:Y:S01]  /*0000*/  LDC R1, c[0x0][0x37c] ;  /* 0x0000df00ff017b82 */ /* 0x000fe20000000800 */
[----:B------:R-:W0:Y:S01]  /*0010*/  LDCU UR4, c[0x0][0x39c] ;  /* 0x00007380ff0477ac */ /* 0x000e220008000800 */
[----:B------:R-:W1:Y:S01]  /*0020*/  S2R R2, SR_TID.X ;  /* 0x0000000000027919 */ /* 0x000e620000002100 */
[----:B------:R-:W-:Y:S01]  /*0030*/  HFMA2 R0, -RZ, RZ, 0, 0 ;  /* 0x00000000ff007431 */ /* 0x000fe200000001ff */
[----:B------:R-:W2:Y:S01]  /*0040*/  LDCU.64 UR8, c[0x0][0x358] ;  /* 0x00006b00ff0877ac */ /* 0x000ea20008000a00 */
[----:B0-----:R-:W-:-:S09]  /*0050*/  UISETP.GE.AND UP0, UPT, UR4, 0x1, UPT ;  /* 0x000000010400788c */ /* 0x001fd2000bf06270 */
[----:B--2---:R-:W-:Y:S05]  /*0060*/  BRA.U !UP0, `(.L_x_0) ;  /* 0x0000000908b47547 */ /* 0x004fea000b800000 */
[----:B------:R-:W-:Y:S01]  /*0070*/  UISETP.GE.U32.AND UP0, UPT, UR4, 0x8, UPT ;  /* 0x000000080400788c */ /* 0x000fe2000bf06070 */
[----:B------:R-:W-:Y:S01]  /*0080*/  IMAD.MOV.U32 R0, RZ, RZ, RZ ;  /* 0x000000ffff007224 */ /* 0x000fe200078e00ff */
[----:B------:R-:W-:Y:S01]  /*0090*/  ULOP3.LUT UR5, UR4, 0x7, URZ, 0xc0, !UPT ;  /* 0x0000000704057892 */ /* 0x000fe2000f8ec0ff */
[----:B------:R-:W-:-:S03]  /*00a0*/  MOV R3, RZ ;  /* 0x000000ff00037202 */ /* 0x000fc60000000f00 */
[----:B------:R-:W-:-:S03]  /*00b0*/  UISETP.NE.AND UP1, UPT, UR5, URZ, UPT ;  /* 0x000000ff0500728c */ /* 0x000fc6000bf25270 */
[----:B------:R-:W-:Y:S08]  /*00c0*/  BRA.U !UP0, `(.L_x_1) ;  /* 0x0000000508447547 */ /* 0x000ff0000b800000 */
[----:B------:R-:W0:Y:S01]  /*00d0*/  LDC.64 R8, c[0x0][0x388] ;  /* 0x0000e200ff087b82 */ /* 0x000e220000000a00 */
[----:B------:R-:W-:Y:S01]  /*00e0*/  ULOP3.LUT UR4, UR4, 0x7ffffff8, URZ, 0xc0, !UPT ;  /* 0x7ffffff804047892 */ /* 0x000fe2000f8ec0ff */
[----:B------:R-:W-:Y:S01]  /*00f0*/  IMAD.MOV.U32 R0, RZ, RZ, RZ ;  /* 0x000000ffff007224 */ /* 0x000fe200078e00ff */
[----:B------:R-:W-:Y:S01]  /*0100*/  MOV R7, RZ ;  /* 0x000000ff00077202 */ /* 0x000fe20000000f00 */
[----:B------:R-:W2:Y:S03]  /*0110*/  LDCU UR6, c[0x0][0x398] ;  /* 0x00007300ff0677ac */ /* 0x000ea60008000800 */
[----:B------:R-:W-:-:S07]  /*0120*/  IMAD.U32 R3, RZ, RZ, UR4 ;  /* 0x00000004ff037e24 */ /* 0x000fce000f8e00ff */
.L_x_2:
[----:B-1----:R-:W-:Y:S01]  /*0130*/  IADD3 R5, PT, PT, R2, -R7, RZ ;  /* 0x8000000702057210 */ /* 0x002fe20007ffe0ff */
[----:B0-----:R-:W-:-:S03]  /*0140*/  IMAD.WIDE.U32 R10, R7, 0x4, R8 ;  /* 0x00000004070a7825 */ /* 0x001fc600078e0008 */
[----:B--2---:R-:W-:-:S04]  /*0150*/  ISETP.GE.AND P0, PT, R5, UR6, PT ;  /* 0x0000000605007c0c */ /* 0x004fc8000bf06270 */
[----:B------:R-:W-:-:S13]  /*0160*/  ISETP.LT.U32.OR P0, PT, R2, R7, P0 ;  /* 0x000000070200720c */ /* 0x000fda0000701470 */
[----:B------:R-:W0:Y:S01]  /*0170*/  @!P0 LDC.64 R12, c[0x0][0x380] ;  /* 0x0000e000ff0c8b82 */ /* 0x000e220000000a00 */
[----:B------:R-:W2:Y:S01]  /*0180*/  @!P0 LDG.E R15, desc[UR8][R10.64] ;  /* 0x000000080a0f8981 */ /* 0x000ea2000c1e1900 */
[----:B0-----:R-:W-:-:S05]  /*0190*/  @!P0 IMAD.WIDE.U32 R12, R5, 0x4, R12 ;  /* 0x00000004050c8825 */ /* 0x001fca00078e000c */
[----:B------:R0:W2:Y:S01]  /*01a0*/  @!P0 LDG.E R17, desc[UR8][R12.64] ;  /* 0x000000080c118981 */ /* 0x0000a2000c1e1900 */
[----:B------:R-:W-:Y:S01]  /*01b0*/  VIADD R5, R7, 0x2 ;  /* 0x0000000207057836 */ /* 0x000fe20000000000 */
[----:B------:R-:W-:-:S04]  /*01c0*/  LOP3.LUT R27, RZ, R7, RZ, 0x33, !PT ;  /* 0x00000007ff1b7212 */ /* 0x000fc800078e33ff */
[----:B------:R-:W-:Y:S01]  /*01d0*/  IADD3 R23, PT, PT, -R5, R2, RZ ;  /* 0x0000000205177210 */ /* 0x000fe20007ffe1ff */
[----:B------:R-:W-:Y:S01]  /*01e0*/  IMAD.IADD R27, R27, 0x1, R2 ;  /* 0x000000011b1b7824 */ /* 0x000fe200078e0202 */
[----:B------:R-:W-:Y:S02]  /*01f0*/  IADD3 R19, PT, PT, R7, 0x3, RZ ;  /* 0x0000000307137810 */ /* 0x000fe40007ffe0ff */
[----:B------:R-:W-:Y:S02]  /*0200*/  ISETP.GE.AND P4, PT, R23, UR6, PT ;  /* 0x0000000617007c0c */ /* 0x000fe4000bf86270 */
[----:B------:R-:W-:Y:S02]  /*0210*/  ISETP.GE.AND P1, PT, R27, UR6, PT ;  /* 0x000000061b007c0c */ /* 0x000fe4000bf26270 */
[C---:B------:R-:W-:Y:S01]  /*0220*/  ISETP.LT.U32.OR P4, PT, R2.reuse, R5, P4 ;  /* 0x000000050200720c */ /* 0x040fe20002781470 */
[----:B------:R-:W-:Y:S01]  /*0230*/  IMAD.IADD R5, R2, 0x1, -R19 ;  /* 0x0000000102057824 */ /* 0x000fe200078e0a13 */
[----:B0-----:R-:W-:-:S02]  /*0240*/  IADD3 R13, PT, PT, R7, 0x4, RZ ;  /* 0x00000004070d7810 */ /* 0x001fc40007ffe0ff */
[C---:B------:R-:W-:Y:S01]  /*0250*/  ISETP.LE.U32.OR P1, PT, R2.reuse, R7, P1 ;  /* 0x000000070200720c */ /* 0x040fe20000f23470 */
[----:B------:R-:W-:Y:S01]  /*0260*/  VIADD R6, R7, 0x5 ;  /* 0x0000000507067836 */ /* 0x000fe20000000000 */
[----:B------:R-:W-:Y:S02]  /*0270*/  ISETP.GE.AND P3, PT, R5, UR6, PT ;  /* 0x0000000605007c0c */ /* 0x000fe4000bf66270 */
[-C--:B------:R-:W-:Y:S01]  /*0280*/  IADD3 R4, PT, PT, -R13, R2.reuse, RZ ;  /* 0x000000020d047210 */ /* 0x080fe20007ffe1ff */
[----:B------:R-:W-:Y:S01]  /*0290*/  VIADD R12, R7, 0x6 ;  /* 0x00000006070c7836 */ /* 0x000fe20000000000 */
[----:B------:R-:W-:Y:S02]  /*02a0*/  ISETP.LT.U32.OR P3, PT, R2, R19, P3 ;  /* 0x000000130200720c */ /* 0x000fe40001f61470 */
[----:B------:R-:W-:Y:S01]  /*02b0*/  ISETP.GE.AND P2, PT, R4, UR6, PT ;  /* 0x0000000604007c0c */ /* 0x000fe2000bf46270 */
[----:B------:R-:W0:Y:S01]  /*02c0*/  @!P4 LDC.64 R20, c[0x0][0x380] ;  /* 0x0000e000ff14cb82 */ /* 0x000e220000000a00 */
[----:B------:R-:W-:Y:S01]  /*02d0*/  IADD3 R25, PT, PT, -R6, R2, RZ ;  /* 0x0000000206197210 */ /* 0x000fe20007ffe1ff */
[C---:B------:R-:W-:Y:S01]  /*02e0*/  IMAD.IADD R29, R2.reuse, 0x1, -R12 ;  /* 0x00000001021d7824 */ /* 0x040fe200078e0a0c */
[----:B------:R-:W-:-:S02]  /*02f0*/  ISETP.LT.U32.OR P2, PT, R2, R13, P2 ;  /* 0x0000000d0200720c */ /* 0x000fc40001741470 */
[----:B------:R-:W-:Y:S02]  /*0300*/  ISETP.GE.AND P5, PT, R25, UR6, PT ;  /* 0x0000000619007c0c */ /* 0x000fe4000bfa6270 */
[----:B------:R-:W-:Y:S01]  /*0310*/  IADD3 R16, PT, PT, R7, 0x7, RZ ;  /* 0x0000000707107810 */ /* 0x000fe20007ffe0ff */
[----:B------:R-:W1:Y:S01]  /*0320*/  @!P1 LDC.64 R18, c[0x0][0x380] ;  /* 0x0000e000ff129b82 */ /* 0x000e620000000a00 */
[----:B------:R-:W-:Y:S01]  /*0330*/  ISETP.GE.AND P6, PT, R29, UR6, PT ;  /* 0x000000061d007c0c */ /* 0x000fe2000bfc6270 */
[----:B------:R-:W3:Y:S01]  /*0340*/  @!P3 LDG.E R24, desc[UR8][R10.64+0xc] ;  /* 0x00000c080a18b981 */ /* 0x000ee2000c1e1900 */
[C---:B------:R-:W-:Y:S01]  /*0350*/  ISETP.LT.U32.OR P5, PT, R2.reuse, R6, P5 ;  /* 0x000000060200720c */ /* 0x040fe20002fa1470 */
[C---:B------:R-:W-:Y:S01]  /*0360*/  IMAD.IADD R6, R2.reuse, 0x1, -R16 ;  /* 0x0000000102067824 */ /* 0x040fe200078e0a10 */
[----:B------:R-:W-:-:S03]  /*0370*/  ISETP.LT.U32.OR P6, PT, R2, R12, P6 ;  /* 0x0000000c0200720c */ /* 0x000fc600037c1470 */
[----:B------:R-:W4:Y:S01]  /*0380*/  @!P3 LDC.64 R12, c[0x0][0x380] ;  /* 0x0000e000ff0cbb82 */ /* 0x000f220000000a00 */
[----:B0-----:R-:W-:-:S09]  /*0390*/  @!P4 IMAD.WIDE.U32 R20, R23, 0x4, R20 ;  /* 0x000000041714c825 */ /* 0x001fd200078e0014 */
[----:B------:R-:W0:Y:S01]  /*03a0*/  @!P6 LDC.64 R22, c[0x0][0x380] ;  /* 0x0000e000ff16eb82 */ /* 0x000e220000000a00 */
[----:B------:R-:W5:Y:S01]  /*03b0*/  @!P4 LDG.E R21, desc[UR8][R20.64] ;  /* 0x000000081415c981 */ /* 0x000f62000c1e1900 */
[----:B-1----:R-:W-:-:S06]  /*03c0*/  @!P1 IMAD.WIDE.U32 R18, R27, 0x4, R18 ;  /* 0x000000041b129825 */ /* 0x002fcc00078e0012 */
[----:B------:R-:W3:Y:S01]  /*03d0*/  @!P1 LDG.E R19, desc[UR8][R18.64] ;  /* 0x0000000812139981 */ /* 0x000ee2000c1e1900 */
[----:B----4-:R-:W-:-:S03]  /*03e0*/  @!P3 IMAD.WIDE.U32 R12, R5, 0x4, R12 ;  /* 0x00000004050cb825 */ /* 0x010fc600078e000c */
[----:B------:R-:W3:Y:S04]  /*03f0*/  @!P1 LDG.E R5, desc[UR8][R10.64+0x4] ;  /* 0x000004080a059981 */ /* 0x000ee8000c1e1900 */
[----:B------:R-:W4:Y:S04]  /*0400*/  @!P3 LDG.E R13, desc[UR8][R12.64] ;  /* 0x000000080c0db981 */ /* 0x000f28000c1e1900 */
[----:B------:R-:W4:Y:S01]  /*0410*/  @!P2 LDG.E R18, desc[UR8][R10.64+0x10] ;  /* 0x000010080a12a981 */ /* 0x000f22000c1e1900 */
[----:B0-----:R-:W-:-:S03]  /*0420*/  @!P6 IMAD.WIDE.U32 R22, R29, 0x4, R22 ;  /* 0x000000041d16e825 */ /* 0x001fc600078e0016 */
[----:B------:R-:W4:Y:S04]  /*0430*/  @!P5 LDG.E R20, desc[UR8][R10.64+0x14] ;  /* 0x000014080a14d981 */ /* 0x000f28000c1e1900 */
[----:B------:R-:W4:Y:S01]  /*0440*/  @!P6 LDG.E R23, desc[UR8][R22.64] ;  /* 0x000000081617e981 */ /* 0x000f22000c1e1900 */
[----:B--2---:R-:W-:Y:S01]  /*0450*/  @!P0 FFMA R0, R17, R15, R0 ;  /* 0x0000000f11008223 */ /* 0x004fe20000000000 */
[----:B------:R-:W-:Y:S01]  /*0460*/  ISETP.GE.AND P0, PT, R6, UR6, PT ;  /* 0x0000000606007c0c */ /* 0x000fe2000bf06270 */
[----:B------:R-:W0:Y:S03]  /*0470*/  @!P2 LDC.64 R14, c[0x0][0x380] ;  /* 0x0000e000ff0eab82 */ /* 0x000e260000000a00 */
[----:B------:R-:W-:-:S05]  /*0480*/  ISETP.LT.U32.OR P0, PT, R2, R16, P0 ;  /* 0x000000100200720c */ /* 0x000fca0000701470 */
[----:B------:R-:W1:Y:S08]  /*0490*/  @!P5 LDC.64 R16, c[0x0][0x380] ;  /* 0x0000e000ff10db82 */ /* 0x000e700000000a00 */
[----:B------:R-:W2:Y:S01]  /*04a0*/  @!P0 LDC.64 R26, c[0x0][0x380] ;  /* 0x0000e000ff1a8b82 */ /* 0x000ea20000000a00 */
[----:B------:R-:W4:Y:S01]  /*04b0*/  @!P0 LDG.E R12, desc[UR8][R10.64+0x1c] ;  /* 0x00001c080a0c8981 */ /* 0x000f22000c1e1900 */
[----:B0-----:R-:W-:-:S03]  /*04c0*/  @!P2 IMAD.WIDE.U32 R14, R4, 0x4, R14 ;  /* 0x00000004040ea825 */ /* 0x001fc600078e000e */
[----:B------:R-:W5:Y:S04]  /*04d0*/  @!P4 LDG.E R4, desc[UR8][R10.64+0x8] ;  /* 0x000008080a04c981 */ /* 0x000f68000c1e1900 */
[----:B------:R-:W4:Y:S01]  /*04e0*/  @!P2 LDG.E R15, desc[UR8][R14.64] ;  /* 0x000000080e0fa981 */ /* 0x000f22000c1e1900 */
[----:B-1----:R-:W-:-:S06]  /*04f0*/  @!P5 IMAD.WIDE.U32 R16, R25, 0x4, R16 ;  /* 0x000000041910d825 */ /* 0x002fcc00078e0010 */
[----:B------:R-:W4:Y:S01]  /*0500*/  @!P5 LDG.E R17, desc[UR8][R16.64] ;  /* 0x000000081011d981 */ /* 0x000f22000c1e1900 */
[----:B--2---:R-:W-:-:S03]  /*0510*/  @!P0 IMAD.WIDE.U32 R26, R6, 0x4, R26 ;  /* 0x00000004061a8825 */ /* 0x004fc600078e001a */
[----:B------:R-:W2:Y:S04]  /*0520*/  @!P6 LDG.E R6, desc[UR8][R10.64+0x18] ;  /* 0x000018080a06e981 */ /* 0x000ea8000c1e1900 */
[----:B------:R-:W2:Y:S01]  /*0530*/  @!P0 LDG.E R27, desc[UR8][R26.64] ;  /* 0x000000081a1b8981 */ /* 0x000ea2000c1e1900 */
[----:B------:R-:W-:Y:S01]  /*0540*/  IADD3 R7, PT, PT, R7, 0x8, RZ ;  /* 0x0000000807077810 */ /* 0x000fe20007ffe0ff */
[----:B---3--:R-:W-:-:S03]  /*0550*/  @!P1 FFMA R0, R19, R5, R0 ;  /* 0x0000000513009223 */ /* 0x008fc60000000000 */
[----:B------:R-:W-:Y:S01]  /*0560*/  ISETP.NE.AND P1, PT, R7, R3, PT ;  /* 0x000000030700720c */ /* 0x000fe20003f25270 */
[----:B-----5:R-:W-:-:S04]  /*0570*/  @!P4 FFMA R0, R21, R4, R0 ;  /* 0x000000041500c223 */ /* 0x020fc80000000000 */
[----:B----4-:R-:W-:-:S04]  /*0580*/  @!P3 FFMA R0, R13, R24, R0 ;  /* 0x000000180d00b223 */ /* 0x010fc80000000000 */
[----:B------:R-:W-:-:S04]  /*0590*/  @!P2 FFMA R0, R15, R18, R0 ;  /* 0x000000120f00a223 */ /* 0x000fc80000000000 */
[----:B------:R-:W-:-:S04]  /*05a0*/  @!P5 FFMA R0, R17, R20, R0 ;  /* 0x000000141100d223 */ /* 0x000fc80000000000 */
[----:B--2---:R-:W-:-:S04]  /*05b0*/  @!P6 FFMA R0, R23, R6, R0 ;  /* 0x000000061700e223 */ /* 0x004fc80000000000 */
[----:B------:R-:W-:Y:S01]  /*05c0*/  @!P0 FFMA R0, R27, R12, R0 ;  /* 0x0000000c1b008223 */ /* 0x000fe20000000000 */
[----:B------:R-:W-:Y:S06]  /*05d0*/  @P1 BRA `(.L_x_2) ;  /* 0xfffffff800d41947 */ /* 0x000fec000383ffff */
.L_x_1:
[----:B------:R-:W-:Y:S05]  /*05e0*/  BRA.U !UP1, `(.L_x_0) ;  /* 0x0000000509547547 */ /* 0x000fea000b800000 */
[----:B------:R-:W0:Y:S01]  /*05f0*/  LDCU UR4, c[0x0][0x39c] ;  /* 0x00007380ff0477ac */ /* 0x000e220008000800 */
[----:B------:R-:W-:Y:S02]  /*0600*/  UISETP.GE.U32.AND UP0, UPT, UR5, 0x4, UPT ;  /* 0x000000040500788c */ /* 0x000fe4000bf06070 */
[----:B0-----:R-:W-:-:S04]  /*0610*/  ULOP3.LUT UR6, UR4, 0x3, URZ, 0xc0, !UPT ;  /* 0x0000000304067892 */ /* 0x001fc8000f8ec0ff */
[----:B------:R-:W-:-:S03]  /*0620*/  UISETP.NE.AND UP1, UPT, UR6, URZ, UPT ;  /* 0x000000ff0600728c */ /* 0x000fc6000bf25270 */
[----:B------:R-:W-:Y:S08]  /*0630*/  BRA.U !UP0, `(.L_x_3) ;  /* 0x00000001089c7547 */ /* 0x000ff0000b800000 */
[----:B------:R-:W0:Y:S01]  /*0640*/  LDCU UR5, c[0x0][0x398] ;  /* 0x00007300ff0577ac */ /* 0x000e220008000800 */
[----:B------:R-:W-:Y:S01]  /*0650*/  LOP3.LUT R5, RZ, R3, RZ, 0x33, !PT ;  /* 0x00000003ff057212 */ /* 0x000fe200078e33ff */
[----:B-1----:R-:W-:Y:S01]  /*0660*/  IMAD.IADD R17, R2, 0x1, -R3 ;  /* 0x0000000102117824 */ /* 0x002fe200078e0a03 */
[----:B------:R-:W-:-:S03]  /*0670*/  IADD3 R7, PT, PT, R3, 0x2, RZ ;  /* 0x0000000203077810 */ /* 0x000fc60007ffe0ff */
[----:B------:R-:W-:Y:S01]  /*0680*/  IMAD.IADD R19, R5, 0x1, R2 ;  /* 0x0000000105137824 */ /* 0x000fe200078e0202 */
[----:B------:R-:W-:Y:S01]  /*0690*/  IADD3 R5, PT, PT, R3, 0x3, RZ ;  /* 0x0000000303057810 */ /* 0x000fe20007ffe0ff */
[----:B------:R-:W-:-:S03]  /*06a0*/  IMAD.IADD R21, R2, 0x1, -R7 ;  /* 0x0000000102157824 */ /* 0x000fc600078e0a07 */
[----:B------:R-:W-:Y:S02]  /*06b0*/  IADD3 R9, PT, PT, -R5, R2, RZ ;  /* 0x0000000205097210 */ /* 0x000fe40007ffe1ff */
[----:B0-----:R-:W-:Y:S02]  /*06c0*/  ISETP.GE.AND P0, PT, R17, UR5, PT ;  /* 0x0000000511007c0c */ /* 0x001fe4000bf06270 */
[----:B------:R-:W-:Y:S02]  /*06d0*/  ISETP.GE.AND P1, PT, R19, UR5, PT ;  /* 0x0000000513007c0c */ /* 0x000fe4000bf26270 */
[CC--:B------:R-:W-:Y:S02]  /*06e0*/  ISETP.LT.U32.OR P0, PT, R2.reuse, R3.reuse, P0 ;  /* 0x000000030200720c */ /* 0x0c0fe40000701470 */
[----:B------:R-:W-:Y:S02]  /*06f0*/  ISETP.GE.AND P2, PT, R21, UR5, PT ;  /* 0x0000000515007c0c */ /* 0x000fe4000bf46270 */
[----:B------:R-:W-:-:S02]  /*0700*/  ISETP.LE.U32.OR P1, PT, R2, R3, P1 ;  /* 0x000000030200720c */ /* 0x000fc40000f23470 */
[C---:B------:R-:W-:Y:S02]  /*0710*/  ISETP.LT.U32.OR P2, PT, R2.reuse, R7, P2 ;  /* 0x000000070200720c */ /* 0x040fe40001741470 */
[----:B------:R-:W-:Y:S01]  /*0720*/  ISETP.GE.AND P3, PT, R9, UR5, PT ;  /* 0x0000000509007c0c */ /* 0x000fe2000bf66270 */
[----:B------:R-:W0:Y:S03]  /*0730*/  LDC.64 R6, c[0x0][0x388] ;  /* 0x0000e200ff067b82 */ /* 0x000e260000000a00 */
[----:B------:R-:W-:-:S05]  /*0740*/  ISETP.LT.U32.OR P3, PT, R2, R5, P3 ;  /* 0x000000050200720c */ /* 0x000fca0001f61470 */
[----:B------:R-:W1:Y:S08]  /*0750*/  @!P0 LDC.64 R12, c[0x0][0x380] ;  /* 0x0000e000ff0c8b82 */ /* 0x000e700000000a00 */
[----:B------:R-:W2:Y:S08]  /*0760*/  @!P1 LDC.64 R14, c[0x0][0x380] ;  /* 0x0000e000ff0e9b82 */ /* 0x000eb00000000a00 */
[----:B------:R-:W3:Y:S01]  /*0770*/  @!P2 LDC.64 R10, c[0x0][0x380] ;  /* 0x0000e000ff0aab82 */ /* 0x000ee20000000a00 */
[----:B0-----:R-:W-:-:S05]  /*0780*/  IMAD.WIDE.U32 R6, R3, 0x4, R6 ;  /* 0x0000000403067825 */ /* 0x001fca00078e0006 */
[----:B------:R-:W4:Y:S02]  /*0790*/  @!P0 LDG.E R8, desc[UR8][R6.64] ;  /* 0x0000000806088981 */ /* 0x000f24000c1e1900 */
[----:B------:R-:W0:Y:S01]  /*07a0*/  @!P3 LDC.64 R4, c[0x0][0x380] ;  /* 0x0000e000ff04bb82 */ /* 0x000e220000000a00 */
[----:B-1----:R-:W-:Y:S01]  /*07b0*/  @!P0 IMAD.WIDE.U32 R12, R17, 0x4, R12 ;  /* 0x00000004110c8825 */ /* 0x002fe200078e000c */
[----:B------:R-:W5:Y:S04]  /*07c0*/  @!P1 LDG.E R16, desc[UR8][R6.64+0x4] ;  /* 0x0000040806109981 */ /* 0x000f68000c1e1900 */
[----:B------:R-:W5:Y:S01]  /*07d0*/  @!P3 LDG.E R17, desc[UR8][R6.64+0xc] ;  /* 0x00000c080611b981 */ /* 0x000f62000c1e1900 */
[----:B--2---:R-:W-:-:S03]  /*07e0*/  @!P1 IMAD.WIDE.U32 R14, R19, 0x4, R14 ;  /* 0x00000004130e9825 */ /* 0x004fc600078e000e */
[----:B------:R-:W4:Y:S04]  /*07f0*/  @!P0 LDG.E R13, desc[UR8][R12.64] ;  /* 0x000000080c0d8981 */ /* 0x000f28000c1e1900 */
[----:B------:R-:W5:Y:S01]  /*0800*/  @!P1 LDG.E R15, desc[UR8][R14.64] ;  /* 0x000000080e0f9981 */ /* 0x000f62000c1e1900 */
[----:B---3--:R-:W-:-:S06]  /*0810*/  @!P2 IMAD.WIDE.U32 R10, R21, 0x4, R10 ;  /* 0x00000004150aa825 */ /* 0x008fcc00078e000a */
[----:B------:R-:W2:Y:S01]  /*0820*/  @!P2 LDG.E R11, desc[UR8][R10.64] ;  /* 0x000000080a0ba981 */ /* 0x000ea2000c1e1900 */
[----:B0-----:R-:W-:-:S03]  /*0830*/  @!P3 IMAD.WIDE.U32 R4, R9, 0x4, R4 ;  /* 0x000000040904b825 */ /* 0x001fc600078e0004 */
[----:B------:R-:W2:Y:S04]  /*0840*/  @!P2 LDG.E R9, desc[UR8][R6.64+0x8] ;  /* 0x000008080609a981 */ /* 0x000ea8000c1e1900 */
[----:B------:R-:W3:Y:S01]  /*0850*/  @!P3 LDG.E R5, desc[UR8][R4.64] ;  /* 0x000000080405b981 */ /* 0x000ee2000c1e1900 */
[----:B------:R-:W-:Y:S02]  /*0860*/  VIADD R3, R3, 0x4 ;  /* 0x0000000403037836 */ /* 0x000fe40000000000 */
[----:B----4-:R-:W-:-:S04]  /*0870*/  @!P0 FFMA R0, R13, R8, R0 ;  /* 0x000000080d008223 */ /* 0x010fc80000000000 */
[----:B-----5:R-:W-:-:S04]  /*0880*/  @!P1 FFMA R0, R15, R16, R0 ;  /* 0x000000100f009223 */ /* 0x020fc80000000000 */
[----:B--2---:R-:W-:-:S04]  /*0890*/  @!P2 FFMA R0, R11, R9, R0 ;  /* 0x000000090b00a223 */ /* 0x004fc80000000000 */
[----:B---3--:R-:W-:-:S07]  /*08a0*/  @!P3 FFMA R0, R5, R17, R0 ;  /* 0x000000110500b223 */ /* 0x008fce0000000000 */
.L_x_3:
[----:B------:R-:W-:Y:S05]  /*08b0*/  BRA.U !UP1, `(.L_x_0) ;  /* 0x0000000109a07547 */ /* 0x000fea000b800000 */
[----:B------:R-:W-:Y:S02]  /*08c0*/  UISETP.NE.AND UP0, UPT, UR6, 0x1, UPT ;  /* 0x000000010600788c */ /* 0x000fe4000bf05270 */
[----:B------:R-:W-:-:S04]  /*08d0*/  ULOP3.LUT UR4, UR4, 0x1, URZ, 0xc0, !UPT ;  /* 0x0000000104047892 */ /* 0x000fc8000f8ec0ff */
[----:B------:R-:W-:-:S03]  /*08e0*/  UISETP.NE.U32.AND UP1, UPT, UR4, 0x1, UPT ;  /* 0x000000010400788c */ /* 0x000fc6000bf25070 */
[----:B------:R-:W-:Y:S08]  /*08f0*/  BRA.U !UP0, `(.L_x_4) ;  /* 0x0000000108547547 */ /* 0x000ff0000b800000 */
[----:B------:R-:W0:Y:S01]  /*0900*/  LDCU UR4, c[0x0][0x398] ;  /* 0x00007300ff0477ac */ /* 0x000e220008000800 */
[----:B------:R-:W-:Y:S02]  /*0910*/  LOP3.LUT R5, RZ, R3, RZ, 0x33, !PT ;  /* 0x00000003ff057212 */ /* 0x000fe400078e33ff */
[----:B-1----:R-:W-:-:S03]  /*0920*/  IADD3 R13, PT, PT, -R3, R2, RZ ;  /* 0x00000002030d7210 */ /* 0x002fc60007ffe1ff */
[----:B------:R-:W-:Y:S02]  /*0930*/  IMAD.IADD R15, R5, 0x1, R2 ;  /* 0x00000001050f7824 */ /* 0x000fe400078e0202 */
[----:B------:R-:W1:Y:S01]  /*0940*/  LDC.64 R4, c[0x0][0x388] ;  /* 0x0000e200ff047b82 */ /* 0x000e620000000a00 */
[----:B0-----:R-:W-:Y:S02]  /*0950*/  ISETP.GE.AND P0, PT, R13, UR4, PT ;  /* 0x000000040d007c0c */ /* 0x001fe4000bf06270 */
[----:B------:R-:W-:Y:S02]  /*0960*/  ISETP.GE.AND P1, PT, R15, UR4, PT ;  /* 0x000000040f007c0c */ /* 0x000fe4000bf26270 */
[CC--:B------:R-:W-:Y:S02]  /*0970*/  ISETP.LT.U32.OR P0, PT, R2.reuse, R3.reuse, P0 ;  /* 0x000000030200720c */ /* 0x0c0fe40000701470 */
[----:B------:R-:W-:Y:S01]  /*0980*/  ISETP.LE.U32.OR P1, PT, R2, R3, P1 ;  /* 0x000000030200720c */ /* 0x000fe20000f23470 */
[----:B-1----:R-:W-:-:S10]  /*0990*/  IMAD.WIDE.U32 R8, R3, 0x4, R4 ;  /* 0x0000000403087825 */ /* 0x002fd400078e0004 */
[----:B------:R-:W0:Y:S01]  /*09a0*/  @!P0 LDC.64 R6, c[0x0][0x380] ;  /* 0x0000e000ff068b82 */ /* 0x000e220000000a00 */
[----:B------:R-:W2:Y:S07]  /*09b0*/  @!P0 LDG.E R12, desc[UR8][R8.64] ;  /* 0x00000008080c8981 */ /* 0x000eae000c1e1900 */
[----:B------:R-:W1:Y:S01]  /*09c0*/  @!P1 LDC.64 R10, c[0x0][0x380] ;  /* 0x0000e000ff0a9b82 */ /* 0x000e620000000a00 */
[----:B0-----:R-:W-:-:S06]  /*09d0*/  @!P0 IMAD.WIDE.U32 R4, R13, 0x4, R6 ;  /* 0x000000040d048825 */ /* 0x001fcc00078e0006 */
[----:B------:R-:W2:Y:S01]  /*09e0*/  @!P0 LDG.E R5, desc[UR8][R4.64] ;  /* 0x0000000804058981 */ /* 0x000ea2000c1e1900 */
[----:B-1----:R-:W-:-:S03]  /*09f0*/  @!P1 IMAD.WIDE.U32 R6, R15, 0x4, R10 ;  /* 0x000000040f069825 */ /* 0x002fc600078e000a */
[----:B------:R-:W3:Y:S04]  /*0a00*/  @!P1 LDG.E R10, desc[UR8][R8.64+0x4] ;  /* 0x00000408080a9981 */ /* 0x000ee8000c1e1900 */
[----:B------:R-:W3:Y:S01]  /*0a10*/  @!P1 LDG.E R7, desc[UR8][R6.64] ;  /* 0x0000000806079981 */ /* 0x000ee2000c1e1900 */
[----:B------:R-:W-:Y:S01]  /*0a20*/  IADD3 R3, PT, PT, R3, 0x2, RZ ;  /* 0x0000000203037810 */ /* 0x000fe20007ffe0ff */
[----:B--2---:R-:W-:-:S04]  /*0a30*/  @!P0 FFMA R0, R5, R12, R0 ;  /* 0x0000000c05008223 */ /* 0x004fc80000000000 */
[----:B---3--:R-:W-:-:S07]  /*0a40*/  @!P1 FFMA R0, R7, R10, R0 ;  /* 0x0000000a07009223 */ /* 0x008fce0000000000 */
.L_x_4:
[----:B------:R-:W-:Y:S05]  /*0a50*/  BRA.U UP1, `(.L_x_0) ;  /* 0x0000000101387547 */ /* 0x000fea000b800000 */
[----:B------:R-:W0:Y:S01]  /*0a60*/  LDCU UR4, c[0x0][0x398] ;  /* 0x00007300ff0477ac */ /* 0x000e220008000800 */
[----:B-1----:R-:W-:Y:S01]  /*0a70*/  IADD3 R9, PT, PT, R2, -R3, RZ ;  /* 0x8000000302097210 */ /* 0x002fe20007ffe0ff */
[----:B------:R-:W-:Y:S03]  /*0a80*/  BSSY.RECONVERGENT B0, `(.L_x_0) ;  /* 0x000000b000007945 */ /* 0x000fe60003800200 */
[----:B0-----:R-:W-:-:S04]  /*0a90*/  ISETP.GE.AND P0, PT, R9, UR4, PT ;  /* 0x0000000409007c0c */ /* 0x001fc8000bf06270 */
[----:B------:R-:W-:-:S13]  /*0aa0*/  ISETP.LT.U32.OR P0, PT, R2, R3, P0 ;  /* 0x000000030200720c */ /* 0x000fda0000701470 */
[----:B------:R-:W-:Y:S05]  /*0ab0*/  @P0 BRA `(.L_x_5) ;  /* 0x00000000001c0947 */ /* 0x000fea0003800000 */
[----:B------:R-:W0:Y:S08]  /*0ac0*/  LDC.64 R4, c[0x0][0x380] ;  /* 0x0000e000ff047b82 */ /* 0x000e300000000a00 */
[----:B------:R-:W1:Y:S01]  /*0ad0*/  LDC.64 R6, c[0x0][0x388] ;  /* 0x0000e200ff067b82 */ /* 0x000e620000000a00 */
[----:B0-----:R-:W-:-:S06]  /*0ae0*/  IMAD.WIDE.U32 R4, R9, 0x4, R4 ;  /* 0x0000000409047825 */ /* 0x001fcc00078e0004 */
[----:B------:R-:W2:Y:S01]  /*0af0*/  LDG.E R5, desc[UR8][R4.64] ;  /* 0x0000000804057981 */ /* 0x000ea2000c1e1900 */
[----:B-1----:R-:W-:-:S06]  /*0b00*/  IMAD.WIDE.U32 R6, R3, 0x4, R6 ;  /* 0x0000000403067825 */ /* 0x002fcc00078e0006 */
[----:B------:R-:W2:Y:S02]  /*0b10*/  LDG.E R6, desc[UR8][R6.64] ;  /* 0x0000000806067981 */ /* 0x000ea4000c1e1900 */
[----:B--2---:R-:W-:-:S07]  /*0b20*/  FFMA R0, R5, R6, R0 ;  /* 0x0000000605007223 */ /* 0x004fce0000000000 */
.L_x_5:
[----:B------:R-:W-:Y:S05]  /*0b30*/  BSYNC.RECONVERGENT B0 ;  /* 0x0000000000007941 */ /* 0x000fea0003800200 */
.L_x_0:
[----:B------:R-:W1:Y:S02]  /*0b40*/  LDC.64 R4, c[0x0][0x390] ;  /* 0x0000e400ff047b82 */ /* 0x000e640000000a00 */
[----:B-1----:R-:W-:-:S05]  /*0b50*/  IMAD.WIDE.U32 R2, R2, 0x4, R4 ;  /* 0x0000000402027825 */ /* 0x002fca00078e0004 */
[----:B------:R-:W-:Y:S01]  /*0b60*/  STG.E desc[UR8][R2.64], R0 ;  /* 0x0000000002007986 */ /* 0x000fe2000c101908 */
[----:B------:R-:W-:Y:S05]  /*0b70*/  EXIT ;  /* 0x000000000000794d */ /* 0x000fea0003800000 */
.L_x_6:
[----:B------:R-:W-:-:S00]  /*0b80*/  BRA `(.L_x_6) ;  /* 0xfffffffc00fc7947 */ /* 0x000fc0000383ffff */
[----:B------:R-:W-:-:S00]  /*0b90*/  NOP ;  /* 0x0000000000007918 */ /* 0x000fc00000000000 */
        /* <DEDUP_REMOVED lines=14> */
.L_x_7:


//--------------------- .nv.shared.reserved.0     --------------------------
	.section	.nv.shared.reserved.0,"aw",@nobits
	.weak		__nv_reservedSMEM_offset_0_alias
	.size		__nv_reservedSMEM_offset_0_alias, 0, 64
	.other		__nv_reservedSMEM_offset_0_alias,@"STO_CUDA_RESERVED_SHARED STV_DEFAULT"
__nv_reservedSMEM_offset_0_alias:
	.zero		0
	.zero		64


//--------------------- .nv.constant0._Z11convolutionPfS_S_ii --------------------------
	.section	.nv.constant0._Z11convolutionPfS_S_ii,"a",@progbits
	.sectionflags	@""
	.align	4
.nv.constant0._Z11convolutionPfS_S_ii:
	.zero		928


//--------------------- SYMBOLS --------------------------

	.type		.nv.reservedSmem.offset0,@object
	.size		.nv.reservedSmem.offset0,0x4
